	.headerflags	@"EF_CUDA_TEXMODE_UNIFIED EF_CUDA_64BIT_ADDRESS EF_CUDA_ACCELERATORS EF_CUDA_SM90 EF_CUDA_VIRTUAL_SM(EF_CUDA_SM90)"
	.elftype	@"ET_EXEC"


//--------------------- .nv.info                  --------------------------
	.section	.nv.info,"",@"SHT_CUDA_INFO"
	.align	4


	//----- nvinfo : EIATTR_REGCOUNT
	.align		4
        /*0000*/ 	.byte	0x04, 0x2f
        /*0002*/ 	.short	(.L_1 - .L_0)
	.align		4
.L_0:
        /*0004*/ 	.word	index@(triton_poi_fused_max_pool2d_with_indices_2)
        /*0008*/ 	.word	0x0000000e


	//----- nvinfo : EIATTR_MIN_STACK_SIZE
	.align		4
.L_1:
        /*000c*/ 	.byte	0x04, 0x12
        /*000e*/ 	.short	(.L_3 - .L_2)
	.align		4
.L_2:
        /*0010*/ 	.word	index@(triton_poi_fused_max_pool2d_with_indices_2)
        /*0014*/ 	.word	0x00000000


	//----- nvinfo : EIATTR_FRAME_SIZE
	.align		4
.L_3:
        /*0018*/ 	.byte	0x04, 0x11
        /*001a*/ 	.short	(.L_5 - .L_4)
	.align		4
.L_4:
        /*001c*/ 	.word	index@(triton_poi_fused_max_pool2d_with_indices_2)
        /*0020*/ 	.word	0x00000000


	//----- nvinfo : EIATTR_MIN_STACK_SIZE
	.align		4
.L_5:
        /*0024*/ 	.byte	0x04, 0x12
        /*0026*/ 	.short	(.L_7 - .L_6)
	.align		4
.L_6:
        /*0028*/ 	.word	index@(triton_poi_fused_max_pool2d_with_indices_2)
        /*002c*/ 	.word	0x00000000
.L_7:


//--------------------- .nv.info.triton_poi_fused_max_pool2d_with_indices_2 --------------------------
	.section	.nv.info.triton_poi_fused_max_pool2d_with_indices_2,"",@"SHT_CUDA_INFO"
	.sectionflags	@""
	.align	4


	//----- nvinfo : EIATTR_CUDA_API_VERSION
	.align		4
        /*0000*/ 	.byte	0x04, 0x37
        /*0002*/ 	.short	(.L_9 - .L_8)
.L_8:
        /*0004*/ 	.word	0x0000007c


	//----- nvinfo : EIATTR_KPARAM_INFO
	.align		4
.L_9:
        /*0008*/ 	.byte	0x04, 0x17
        /*000a*/ 	.short	(.L_11 - .L_10)
.L_10:
        /*000c*/ 	.word	0x00000000
        /*0010*/ 	.short	0x0003
        /*0012*/ 	.short	0x0018
        /*0014*/ 	.byte	0x00, 0xf0, 0x11, 0x00


	//----- nvinfo : EIATTR_KPARAM_INFO
	.align		4
.L_11:
        /*0018*/ 	.byte	0x04, 0x17
        /*001a*/ 	.short	(.L_13 - .L_12)
.L_12:
        /*001c*/ 	.word	0x00000000
        /*0020*/ 	.short	0x0002
        /*0022*/ 	.short	0x0010
        /*0024*/ 	.byte	0x00, 0xf4, 0x21, 0x00


	//----- nvinfo : EIATTR_KPARAM_INFO
	.align		4
.L_13:
        /*0028*/ 	.byte	0x04, 0x17
        /*002a*/ 	.short	(.L_15 - .L_14)
.L_14:
        /*002c*/ 	.word	0x00000000
        /*0030*/ 	.short	0x0001
        /*0032*/ 	.short	0x0008
        /*0034*/ 	.byte	0x00, 0xf4, 0x21, 0x00


	//----- nvinfo : EIATTR_KPARAM_INFO
	.align		4
.L_15:
        /*0038*/ 	.byte	0x04, 0x17
        /*003a*/ 	.short	(.L_17 - .L_16)
.L_16:
        /*003c*/ 	.word	0x00000000
        /*0040*/ 	.short	0x0000
        /*0042*/ 	.short	0x0000
        /*0044*/ 	.byte	0x00, 0xf4, 0x21, 0x00


	//----- nvinfo : EIATTR_SPARSE_MMA_MASK
	.align		4
.L_17:
        /*0048*/ 	.byte	0x03, 0x50
        /*004a*/ 	.short	0x0000


	//----- nvinfo : EIATTR_MAXREG_COUNT
	.align		4
        /*004c*/ 	.byte	0x03, 0x1b
        /*004e*/ 	.short	0x00ff


	//----- nvinfo : EIATTR_EXIT_INSTR_OFFSETS
	.align		4
        /*0050*/ 	.byte	0x04, 0x1c
        /*0052*/ 	.short	(.L_19 - .L_18)


	//   ....[0]....
.L_18:
        /*0054*/ 	.word	0x00000260


	//   ....[1]....
        /*0058*/ 	.word	0x00000280


	//----- nvinfo : EIATTR_REQNTID
	.align		4
.L_19:
        /*005c*/ 	.byte	0x04, 0x10
        /*005e*/ 	.short	(.L_21 - .L_20)
.L_20:
        /*0060*/ 	.word	0x00000020
        /*0064*/ 	.word	0x00000001
        /*0068*/ 	.word	0x00000001


	//----- nvinfo : EIATTR_CBANK_PARAM_SIZE
	.align		4
.L_21:
        /*006c*/ 	.byte	0x03, 0x19
        /*006e*/ 	.short	0x001c


	//----- nvinfo : EIATTR_PARAM_CBANK
	.align		4
        /*0070*/ 	.byte	0x04, 0x0a
        /*0072*/ 	.short	(.L_23 - .L_22)
	.align		4
.L_22:
        /*0074*/ 	.word	index@(.nv.constant0.triton_poi_fused_max_pool2d_with_indices_2)
        /*0078*/ 	.short	0x0210
        /*007a*/ 	.short	0x001c


	//----- nvinfo : EIATTR_SW_WAR
	.align		4
.L_23:
        /*007c*/ 	.byte	0x04, 0x36
        /*007e*/ 	.short	(.L_25 - .L_24)
.L_24:
        /*0080*/ 	.word	0x00000008
.L_25:


//--------------------- .nv.callgraph             --------------------------
	.section	.nv.callgraph,"",@"SHT_CUDA_CALLGRAPH"
	.align	4
	.sectionentsize	8
	.align		4
        /*0000*/ 	.word	0x00000000
	.align		4
        /*0004*/ 	.word	0xffffffff
	.align		4
        /*0008*/ 	.word	0x00000000
	.align		4
        /*000c*/ 	.word	0xfffffffe
	.align		4
        /*0010*/ 	.word	0x00000000
	.align		4
        /*0014*/ 	.word	0xfffffffd
	.align		4
        /*0018*/ 	.word	0x00000000
	.align		4
        /*001c*/ 	.word	0xfffffffc


//--------------------- .text.triton_poi_fused_max_pool2d_with_indices_2 --------------------------
	.section	.text.triton_poi_fused_max_pool2d_with_indices_2,"ax",@progbits
	.align	128
        .global         triton_poi_fused_max_pool2d_with_indices_2
        .type           triton_poi_fused_max_pool2d_with_indices_2,@function
        .size           triton_poi_fused_max_pool2d_with_indices_2,(.L_x_1 - triton_poi_fused_max_pool2d_with_indices_2)
        .other          triton_poi_fused_max_pool2d_with_indices_2,@"STO_CUDA_ENTRY STV_DEFAULT"
triton_poi_fused_max_pool2d_with_indices_2:
.text.triton_poi_fused_max_pool2d_with_indices_2:
[----:B------:R-:W0:Y:S02]  /*0000*/  LDC R1, c[0x0][0x28] ;  /* 0x00000a00ff017b82 */ /* 0x000e240000000800 */
[----:B------:R-:W1:Y:S01]  /*0010*/  S2R R8, SR_TID.X ;  /* 0x0000000000087919 */ /* 0x000e620000002100 */
[----:B------:R-:W2:Y:S01]  /*0020*/  LDC.64 R2, c[0x0][0x210] ;  /* 0x00008400ff027b82 */ /* 0x000ea20000000a00 */
[----:B------:R-:W-:Y:S01]  /*0030*/  IMAD.MOV.U32 R11, RZ, RZ, RZ ;  /* 0x000000ffff0b7224 */ /* 0x000fe200078e00ff */
[----:B------:R-:W-:Y:S01]  /*0040*/  ULDC.64 UR4, c[0x0][0x208] ;  /* 0x0000820000047ab9 */ /* 0x000fe20000000a00 */
[----:B------:R-:W3:Y:S01]  /*0050*/  S2R R5, SR_CTAID.X ;  /* 0x0000000000057919 */ /* 0x000ee20000002500 */
[----:B------:R-:W-:Y:S01]  /*0060*/  IMAD.MOV.U32 R4, RZ, RZ, RZ ;  /* 0x000000ffff047224 */ /* 0x000fe200078e00ff */
[----:B------:R-:W-:Y:S01]  /*0070*/  ULDC.64 UR6, c[0x0][0x220] ;  /* 0x0000880000067ab9 */ /* 0x000fe20000000a00 */
[----:B-1----:R-:W-:-:S05]  /*0080*/  LOP3.LUT R0, R8, 0xf, RZ, 0xc0, !PT ;  /* 0x0000000f08007812 */ /* 0x002fca00078ec0ff */
[----:B---3--:R-:W-:Y:S02]  /*0090*/  IMAD R5, R5, 0x10, R0 ;  /* 0x0000001005057824 */ /* 0x008fe400078e0200 */
[----:B------:R-:W-:Y:S02]  /*00a0*/  IMAD.MOV.U32 R0, RZ, RZ, RZ ;  /* 0x000000ffff007224 */ /* 0x000fe400078e00ff */
[C---:B------:R-:W-:Y:S01]  /*00b0*/  IMAD.SHL.U32 R7, R5.reuse, 0x4, RZ ;  /* 0x0000000405077824 */ /* 0x040fe200078e00ff */
[----:B------:R-:W-:-:S03]  /*00c0*/  ISETP.GE.AND P0, PT, R5, 0x10, PT ;  /* 0x000000100500780c */ /* 0x000fc60003f06270 */
[----:B--2---:R-:W-:Y:S02]  /*00d0*/  IMAD.WIDE R2, R7, 0x4, R2 ;  /* 0x0000000407027825 */ /* 0x004fe400078e0202 */
[----:B------:R-:W1:Y:S08]  /*00e0*/  LDC.64 R6, c[0x0][0x218] ;  /* 0x00008600ff067b82 */ /* 0x000e700000000a00 */
[----:B------:R-:W2:Y:S04]  /*00f0*/  @!P0 LDG.E.EL R0, desc[UR4][R2.64] ;  /* 0x0000000402008981 */ /* 0x000ea8000c2e1900 */
[----:B------:R-:W2:Y:S01]  /*0100*/  @!P0 LDG.E.EL R11, desc[UR4][R2.64+0x4] ;  /* 0x00000404020b8981 */ /* 0x000ea2000c2e1900 */
[----:B------:R-:W-:-:S03]  /*0110*/  IMAD.MOV.U32 R9, RZ, RZ, RZ ;  /* 0x000000ffff097224 */ /* 0x000fc600078e00ff */
[----:B------:R-:W3:Y:S04]  /*0120*/  @!P0 LDG.E.EL R4, desc[UR4][R2.64+0x8] ;  /* 0x0000080402048981 */ /* 0x000ee8000c2e1900 */
[----:B------:R1:W4:Y:S02]  /*0130*/  @!P0 LDG.E.EL R9, desc[UR4][R2.64+0xc] ;  /* 0x00000c0402098981 */ /* 0x000324000c2e1900 */
[----:B-1----:R-:W-:Y:S01]  /*0140*/  IMAD.WIDE R2, R5, 0x4, R6 ;  /* 0x0000000405027825 */ /* 0x002fe200078e0206 */
[C---:B--2---:R-:W-:Y:S02]  /*0150*/  FSETP.GT.AND P1, PT, R11.reuse, R0, PT ;  /* 0x000000000b00720b */ /* 0x044fe40003f24000 */
[----:B------:R-:W-:Y:S02]  /*0160*/  FSETP.NAN.AND P0, PT, R11, R11, PT ;  /* 0x0000000b0b00720b */ /* 0x000fe40003f08000 */
[----:B---3--:R-:W-:-:S02]  /*0170*/  FSETP.NAN.AND P4, PT, R4, R4, PT ;  /* 0x000000040400720b */ /* 0x008fc40003f88000 */
[----:B----4-:R-:W-:-:S07]  /*0180*/  FSETP.NAN.AND P2, PT, R9, R9, PT ;  /* 0x000000090900720b */ /* 0x010fce0003f48000 */
[----:B------:R-:W-:Y:S02]  /*0190*/  @!P1 FSEL R11, R11, R0, P0 ;  /* 0x000000000b0b9208 */ /* 0x000fe40000000000 */
[----:B------:R-:W-:Y:S02]  /*01a0*/  LOP3.LUT P0, RZ, R8, 0x10, RZ, 0xc0, !PT ;  /* 0x0000001008ff7812 */ /* 0x000fe4000780c0ff */
[----:B------:R-:W-:Y:S02]  /*01b0*/  FSETP.GEU.AND P3, PT, R11, R4, PT ;  /* 0x000000040b00720b */ /* 0x000fe40003f6e000 */
[----:B------:R-:W-:Y:S02]  /*01c0*/  ISETP.LT.AND P0, PT, R5, 0x10, !P0 ;  /* 0x000000100500780c */ /* 0x000fe40004701270 */
[----:B------:R-:W-:Y:S02]  /*01d0*/  @!P4 FSEL R4, R4, R11, !P3 ;  /* 0x0000000b0404c208 */ /* 0x000fe40005800000 */
[----:B------:R-:W-:-:S02]  /*01e0*/  SEL R0, RZ, 0x1, !P1 ;  /* 0x00000001ff007807 */ /* 0x000fc40004800000 */
[----:B------:R-:W-:Y:S02]  /*01f0*/  FSETP.GEU.AND P4, PT, R4, R9, PT ;  /* 0x000000090400720b */ /* 0x000fe40003f8e000 */
[----:B------:R-:W-:Y:S02]  /*0200*/  SEL R0, R0, 0x2, P3 ;  /* 0x0000000200007807 */ /* 0x000fe40001800000 */
[----:B------:R-:W-:Y:S02]  /*0210*/  @!P2 SEL R9, R9, R4, !P4 ;  /* 0x000000040909a207 */ /* 0x000fe40006000000 */
[----:B------:R-:W-:Y:S02]  /*0220*/  IADD3 R4, P1, R5, UR6, RZ ;  /* 0x0000000605047c10 */ /* 0x000fe4000ff3e0ff */
[----:B------:R-:W-:Y:S01]  /*0230*/  SEL R7, R0, 0x3, P4 ;  /* 0x0000000300077807 */ /* 0x000fe20002000000 */
[----:B------:R1:W-:Y:S01]  /*0240*/  @P0 STG.E desc[UR4][R2.64], R9 ;  /* 0x0000000902000986 */ /* 0x0003e2000c101904 */
[----:B------:R-:W-:Y:S01]  /*0250*/  LEA.HI.X.SX32 R5, R5, UR7, 0x1, P1 ;  /* 0x0000000705057c11 */ /* 0x000fe200088f0eff */
[----:B------:R-:W-:Y:S08]  /*0260*/  @!P0 EXIT ;  /* 0x000000000000894d */ /* 0x000ff00003800000 */
[----:B------:R-:W-:Y:S01]  /*0270*/  STG.E.U8 desc[UR4][R4.64], R7 ;  /* 0x0000000704007986 */ /* 0x000fe2000c101104 */
[----:B------:R-:W-:Y:S05]  /*0280*/  EXIT ;  /* 0x000000000000794d */ /* 0x000fea0003800000 */
.L_x_0:
[----:B------:R-:W-:-:S00]  /*0290*/  BRA `(.L_x_0) ;  /* 0xfffffffc00fc7947 */ /* 0x000fc0000383ffff */
[----:B------:R-:W-:-:S00]  /*02a0*/  NOP ;  /* 0x0000000000007918 */ /* 0x000fc00000000000 */
        /* <DEDUP_REMOVED lines=13> */
.L_x_1:


//--------------------- .nv.constant0.triton_poi_fused_max_pool2d_with_indices_2 --------------------------
	.section	.nv.constant0.triton_poi_fused_max_pool2d_with_indices_2,"a",@progbits
	.sectionflags	@""
	.align	4
.nv.constant0.triton_poi_fused_max_pool2d_with_indices_2:
	.zero		556
